//
// Generated by NVIDIA NVVM Compiler
//
// Compiler Build ID: CL-36424714
// Cuda compilation tools, release 13.0, V13.0.88
// Based on NVVM 20.0.0
//

.version 9.0
.target sm_100
.address_size 64

	// .globl	_Z10dumbkernelPb

.visible .entry _Z10dumbkernelPb(
	.param .u64 .ptr .align 1 _Z10dumbkernelPb_param_0
)
{


	ret;

}


// ===== COMPILED SASS (sm_100) =====

	.target	sm_100

	.elftype	@"ET_EXEC"


//--------------------- .note.nv.tkinfo           --------------------------
	.section	.note.nv.tkinfo,"",@"SHT_NOTE"
	.sectionflags	@"SHF_NOTE_NV_TKINFO"
	.tkinfo
        /*0018*/ 	.word	0x00000002
        /*0030*/ 	.string	""
        /*0030*/ 	.string	"ptxas"
        /*0030*/ 	.string	"Cuda compilation tools, release 13.0, V13.0.88"
        /*0030*/ 	.string	"Build cuda_13.0.r13.0/compiler.36424714_0"
        /*0030*/ 	.string	"-arch sm_100 -m 64 "



//--------------------- .note.nv.cuinfo           --------------------------
	.section	.note.nv.cuinfo,"",@"SHT_NOTE"
	.sectionflags	@"SHF_NOTE_NV_CUINFO"
        /*0018*/ 	.short	0x0002
        /*001a*/ 	.short	0x0064
        /*001c*/ 	.short	0x0082
	.zero		2


//--------------------- .nv.info                  --------------------------
	.section	.nv.info,"",@"SHT_CUDA_INFO"
	.align	4


	//----- nvinfo : EIATTR_REGCOUNT
	.align		4
        /*0000*/ 	.byte	0x04, 0x2f
        /*0002*/ 	.short	(.L_1 - .L_0)
	.align		4
.L_0:
        /*0004*/ 	.word	index@(_Z10dumbkernelPb)
        /*0008*/ 	.word	0x00000004


	//----- nvinfo : EIATTR_FRAME_SIZE
	.align		4
.L_1:
        /*000c*/ 	.byte	0x04, 0x11
        /*000e*/ 	.short	(.L_3 - .L_2)
	.align		4
.L_2:
        /*0010*/ 	.word	index@(_Z10dumbkernelPb)
        /*0014*/ 	.word	0x00000000


	//----- nvinfo : EIATTR_MIN_STACK_SIZE
	.align		4
.L_3:
        /*0018*/ 	.byte	0x04, 0x12
        /*001a*/ 	.short	(.L_5 - .L_4)
	.align		4
.L_4:
        /*001c*/ 	.word	index@(_Z10dumbkernelPb)
        /*0020*/ 	.word	0x00000000
.L_5:


//--------------------- .nv.compat                --------------------------
	.section	.nv.compat,"",@"SHT_CUDA_COMPAT_INFO"
	.align	4
        /*0000*/ 	.byte	0x02, 0x09, 0x00, 0x00, 0x02, 0x02, 0x01, 0x00, 0x02, 0x05, 0x05, 0x00, 0x03, 0x07, 0x01, 0x01
        /*0010*/ 	.byte	0x02, 0x03, 0x00, 0x00, 0x02, 0x06, 0x01, 0x00, 0x04, 0x0b, 0x08, 0x00, 0x09, 0x00, 0x00, 0x00
        /*0020*/ 	.byte	0x00, 0x00, 0x00, 0x00


//--------------------- .nv.info._Z10dumbkernelPb --------------------------
	.section	.nv.info._Z10dumbkernelPb,"",@"SHT_CUDA_INFO"
	.sectionflags	@""
	.align	4


	//----- nvinfo : EIATTR_CUDA_API_VERSION
	.align		4
        /*0000*/ 	.byte	0x04, 0x37
        /*0002*/ 	.short	(.L_7 - .L_6)
.L_6:
        /*0004*/ 	.word	0x00000082


	//----- nvinfo : EIATTR_KPARAM_INFO
	.align		4
.L_7:
        /*0008*/ 	.byte	0x04, 0x17
        /*000a*/ 	.short	(.L_9 - .L_8)
.L_8:
        /*000c*/ 	.word	0x00000000
        /*0010*/ 	.short	0x0000
        /*0012*/ 	.short	0x0000
        /*0014*/ 	.byte	0x00, 0xf5, 0x21, 0x00


	//----- nvinfo : EIATTR_SPARSE_MMA_MASK
	.align		4
.L_9:
        /*0018*/ 	.byte	0x03, 0x50
        /*001a*/ 	.short	0x0000


	//----- nvinfo : EIATTR_MAXREG_COUNT
	.align		4
        /*001c*/ 	.byte	0x03, 0x1b
        /*001e*/ 	.short	0x00ff


	//----- nvinfo : EIATTR_MERCURY_ISA_VERSION
	.align		4
        /*0020*/ 	.byte	0x03, 0x5f
        /*0022*/ 	.short	0x0101


	//----- nvinfo : EIATTR_VRC_CTA_INIT_COUNT
	.align		4
        /*0024*/ 	.byte	0x02, 0x4a
	.zero		1
	.zero		1


	//----- nvinfo : EIATTR_EXIT_INSTR_OFFSETS
	.align		4
        /*0028*/ 	.byte	0x04, 0x1c
        /*002a*/ 	.short	(.L_11 - .L_10)


	//   ....[0]....
.L_10:
        /*002c*/ 	.word	0x00000010


	//----- nvinfo : EIATTR_CBANK_PARAM_SIZE
	.align		4
.L_11:
        /*0030*/ 	.byte	0x03, 0x19
        /*0032*/ 	.short	0x0008


	//----- nvinfo : EIATTR_PARAM_CBANK
	.align		4
        /*0034*/ 	.byte	0x04, 0x0a
        /*0036*/ 	.short	(.L_13 - .L_12)
	.align		4
.L_12:
        /*0038*/ 	.word	index@(.nv.constant0._Z10dumbkernelPb)
        /*003c*/ 	.short	0x0380
        /*003e*/ 	.short	0x0008


	//----- nvinfo : EIATTR_SW_WAR
	.align		4
.L_13:
        /*0040*/ 	.byte	0x04, 0x36
        /*0042*/ 	.short	(.L_15 - .L_14)
.L_14:
        /*0044*/ 	.word	0x00000008
.L_15:


//--------------------- .nv.callgraph             --------------------------
	.section	.nv.callgraph,"",@"SHT_CUDA_CALLGRAPH"
	.align	4
	.sectionentsize	8
	.align		4
        /*0000*/ 	.word	0x00000000
	.align		4
        /*0004*/ 	.word	0xffffffff
	.align		4
        /*0008*/ 	.word	0x00000000
	.align		4
        /*000c*/ 	.word	0xfffffffe
	.align		4
        /*0010*/ 	.word	0x00000000
	.align		4
        /*0014*/ 	.word	0xfffffffd
	.align		4
        /*0018*/ 	.word	0x00000000
	.align		4
        /*001c*/ 	.word	0xfffffffc


//--------------------- .text._Z10dumbkernelPb    --------------------------
	.section	.text._Z10dumbkernelPb,"ax",@progbits
	.align	128
        .global         _Z10dumbkernelPb
        .type           _Z10dumbkernelPb,@function
        .size           _Z10dumbkernelPb,(.L_x_1 - _Z10dumbkernelPb)
        .other          _Z10dumbkernelPb,@"STO_CUDA_ENTRY STV_DEFAULT"
_Z10dumbkernelPb:
.text._Z10dumbkernelPb:
[----:B------:R-:W-:Y:S01]  /*0000*/  LDC R1, c[0x0][0x37c] ;  /* 0x0000df00ff017b82 */ /* 0x000fe20000000800 */
[----:B------:R-:W-:Y:S05]  /*0010*/  EXIT ;  /* 0x000000000000794d */ /* 0x000fea0003800000 */
.L_x_0:
[----:B------:R-:W-:-:S00]  /*0020*/  BRA `(.L_x_0) ;  /* 0xfffffffc00fc7947 */ /* 0x000fc0000383ffff */
[----:B------:R-:W-:-:S00]  /*0030*/  NOP ;  /* 0x0000000000007918 */ /* 0x000fc00000000000 */
        /* <DEDUP_REMOVED lines=12> */
.L_x_1:


//--------------------- .nv.shared.reserved.0     --------------------------
	.section	.nv.shared.reserved.0,"aw",@nobits
	.weak		__nv_reservedSMEM_offset_0_alias
	.size		__nv_reservedSMEM_offset_0_alias, 0, 64
	.other		__nv_reservedSMEM_offset_0_alias,@"STO_CUDA_RESERVED_SHARED STV_DEFAULT"
__nv_reservedSMEM_offset_0_alias:
	.zero		0
	.zero		64


//--------------------- .nv.constant0._Z10dumbkernelPb --------------------------
	.section	.nv.constant0._Z10dumbkernelPb,"a",@progbits
	.sectionflags	@""
	.align	4
.nv.constant0._Z10dumbkernelPb:
	.zero		904


//--------------------- SYMBOLS --------------------------

	.type		.nv.reservedSmem.offset0,@object
	.size		.nv.reservedSmem.offset0,0x4
